//
// Generated by NVIDIA NVVM Compiler
//
// Compiler Build ID: CL-36424714
// Cuda compilation tools, release 13.0, V13.0.88
// Based on NVVM 20.0.0
//

.version 9.0
.target sm_100
.address_size 64

	// .globl	_Z12array_squarePim

.visible .entry _Z12array_squarePim(
	.param .u64 .ptr .align 1 _Z12array_squarePim_param_0,
	.param .u64 _Z12array_squarePim_param_1
)
{
	.reg .pred 	%p<6>;
	.reg .b32 	%r<12>;
	.reg .b64 	%rd<32>;

	ld.param.u64 	%rd18, [_Z12array_squarePim_param_0];
	ld.param.u64 	%rd17, [_Z12array_squarePim_param_1];
	cvta.to.global.u64 	%rd1, %rd18;
	mov.u32 	%r1, %tid.x;
	cvt.u64.u32 	%rd31, %r1;
	setp.le.u64 	%p1, %rd17, %rd31;
	@%p1 bra 	$L__BB0_7;
	not.b64 	%rd19, %rd31;
	add.s64 	%rd3, %rd17, %rd19;
	shr.u64 	%rd20, %rd3, 5;
	add.s64 	%rd21, %rd20, 1;
	and.b64  	%rd27, %rd21, 3;
	and.b64  	%rd22, %rd3, 96;
	setp.eq.s64 	%p2, %rd22, 96;
	@%p2 bra 	$L__BB0_4;
	shl.b64 	%rd23, %rd31, 2;
	add.s64 	%rd28, %rd1, %rd23;
	shl.b64 	%rd24, %rd27, 5;
	add.s64 	%rd31, %rd24, %rd31;
$L__BB0_3:
	.pragma "nounroll";
	ld.global.u32 	%r2, [%rd28];
	mul.lo.s32 	%r3, %r2, %r2;
	st.global.u32 	[%rd28], %r3;
	add.s64 	%rd28, %rd28, 128;
	add.s64 	%rd27, %rd27, -1;
	setp.ne.s64 	%p3, %rd27, 0;
	@%p3 bra 	$L__BB0_3;
$L__BB0_4:
	setp.lt.u64 	%p4, %rd3, 96;
	@%p4 bra 	$L__BB0_7;
	shl.b64 	%rd25, %rd31, 2;
	add.s64 	%rd26, %rd25, %rd1;
	add.s64 	%rd30, %rd26, 256;
$L__BB0_6:
	ld.global.u32 	%r4, [%rd30+-256];
	mul.lo.s32 	%r5, %r4, %r4;
	st.global.u32 	[%rd30+-256], %r5;
	ld.global.u32 	%r6, [%rd30+-128];
	mul.lo.s32 	%r7, %r6, %r6;
	st.global.u32 	[%rd30+-128], %r7;
	ld.global.u32 	%r8, [%rd30];
	mul.lo.s32 	%r9, %r8, %r8;
	st.global.u32 	[%rd30], %r9;
	ld.global.u32 	%r10, [%rd30+128];
	mul.lo.s32 	%r11, %r10, %r10;
	st.global.u32 	[%rd30+128], %r11;
	add.s64 	%rd31, %rd31, 128;
	add.s64 	%rd30, %rd30, 512;
	setp.lt.u64 	%p5, %rd31, %rd17;
	@%p5 bra 	$L__BB0_6;
$L__BB0_7:
	ret;

}


// ===== COMPILED SASS (sm_100) =====

	.target	sm_100

	.elftype	@"ET_EXEC"


//--------------------- .note.nv.tkinfo           --------------------------
	.section	.note.nv.tkinfo,"",@"SHT_NOTE"
	.sectionflags	@"SHF_NOTE_NV_TKINFO"
	.tkinfo
        /*0018*/ 	.word	0x00000002
        /*0030*/ 	.string	""
        /*0030*/ 	.string	"ptxas"
        /*0030*/ 	.string	"Cuda compilation tools, release 13.0, V13.0.88"
        /*0030*/ 	.string	"Build cuda_13.0.r13.0/compiler.36424714_0"
        /*0030*/ 	.string	"-arch sm_100 -m 64 "



//--------------------- .note.nv.cuinfo           --------------------------
	.section	.note.nv.cuinfo,"",@"SHT_NOTE"
	.sectionflags	@"SHF_NOTE_NV_CUINFO"
        /*0018*/ 	.short	0x0002
        /*001a*/ 	.short	0x0064
        /*001c*/ 	.short	0x0082
	.zero		2


//--------------------- .nv.info                  --------------------------
	.section	.nv.info,"",@"SHT_CUDA_INFO"
	.align	4


	//----- nvinfo : EIATTR_REGCOUNT
	.align		4
        /*0000*/ 	.byte	0x04, 0x2f
        /*0002*/ 	.short	(.L_1 - .L_0)
	.align		4
.L_0:
        /*0004*/ 	.word	index@(_Z12array_squarePim)
        /*0008*/ 	.word	0x00000020


	//----- nvinfo : EIATTR_FRAME_SIZE
	.align		4
.L_1:
        /*000c*/ 	.byte	0x04, 0x11
        /*000e*/ 	.short	(.L_3 - .L_2)
	.align		4
.L_2:
        /*0010*/ 	.word	index@(_Z12array_squarePim)
        /*0014*/ 	.word	0x00000000


	//----- nvinfo : EIATTR_MIN_STACK_SIZE
	.align		4
.L_3:
        /*0018*/ 	.byte	0x04, 0x12
        /*001a*/ 	.short	(.L_5 - .L_4)
	.align		4
.L_4:
        /*001c*/ 	.word	index@(_Z12array_squarePim)
        /*0020*/ 	.word	0x00000000
.L_5:


//--------------------- .nv.compat                --------------------------
	.section	.nv.compat,"",@"SHT_CUDA_COMPAT_INFO"
	.align	4
        /*0000*/ 	.byte	0x02, 0x09, 0x00, 0x00, 0x02, 0x02, 0x01, 0x00, 0x02, 0x05, 0x05, 0x00, 0x03, 0x07, 0x01, 0x01
        /*0010*/ 	.byte	0x02, 0x03, 0x00, 0x00, 0x02, 0x06, 0x01, 0x00, 0x04, 0x0b, 0x08, 0x00, 0x09, 0x00, 0x00, 0x00
        /*0020*/ 	.byte	0x00, 0x00, 0x00, 0x00


//--------------------- .nv.info._Z12array_squarePim --------------------------
	.section	.nv.info._Z12array_squarePim,"",@"SHT_CUDA_INFO"
	.sectionflags	@""
	.align	4


	//----- nvinfo : EIATTR_CUDA_API_VERSION
	.align		4
        /*0000*/ 	.byte	0x04, 0x37
        /*0002*/ 	.short	(.L_7 - .L_6)
.L_6:
        /*0004*/ 	.word	0x00000082


	//----- nvinfo : EIATTR_KPARAM_INFO
	.align		4
.L_7:
        /*0008*/ 	.byte	0x04, 0x17
        /*000a*/ 	.short	(.L_9 - .L_8)
.L_8:
        /*000c*/ 	.word	0x00000000
        /*0010*/ 	.short	0x0001
        /*0012*/ 	.short	0x0008
        /*0014*/ 	.byte	0x00, 0xf0, 0x21, 0x00


	//----- nvinfo : EIATTR_KPARAM_INFO
	.align		4
.L_9:
        /*0018*/ 	.byte	0x04, 0x17
        /*001a*/ 	.short	(.L_11 - .L_10)
.L_10:
        /*001c*/ 	.word	0x00000000
        /*0020*/ 	.short	0x0000
        /*0022*/ 	.short	0x0000
        /*0024*/ 	.byte	0x00, 0xf5, 0x21, 0x00


	//----- nvinfo : EIATTR_SPARSE_MMA_MASK
	.align		4
.L_11:
        /*0028*/ 	.byte	0x03, 0x50
        /*002a*/ 	.short	0x0000


	//----- nvinfo : EIATTR_MAXREG_COUNT
	.align		4
        /*002c*/ 	.byte	0x03, 0x1b
        /*002e*/ 	.short	0x00ff


	//----- nvinfo : EIATTR_MERCURY_ISA_VERSION
	.align		4
        /*0030*/ 	.byte	0x03, 0x5f
        /*0032*/ 	.short	0x0101


	//----- nvinfo : EIATTR_VRC_CTA_INIT_COUNT
	.align		4
        /*0034*/ 	.byte	0x02, 0x4a
	.zero		1
	.zero		1


	//----- nvinfo : EIATTR_EXIT_INSTR_OFFSETS
	.align		4
        /*0038*/ 	.byte	0x04, 0x1c
        /*003a*/ 	.short	(.L_13 - .L_12)


	//   ....[0]....
.L_12:
        /*003c*/ 	.word	0x00000050


	//   ....[1]....
        /*0040*/ 	.word	0x00000290


	//   ....[2]....
        /*0044*/ 	.word	0x00000b30


	//   ....[3]....
        /*0048*/ 	.word	0x00000c00


	//----- nvinfo : EIATTR_CRS_STACK_SIZE
	.align		4
.L_13:
        /*004c*/ 	.byte	0x04, 0x1e
        /*004e*/ 	.short	(.L_15 - .L_14)
.L_14:
        /*0050*/ 	.word	0x00000000


	//----- nvinfo : EIATTR_CBANK_PARAM_SIZE
	.align		4
.L_15:
        /*0054*/ 	.byte	0x03, 0x19
        /*0056*/ 	.short	0x0010


	//----- nvinfo : EIATTR_PARAM_CBANK
	.align		4
        /*0058*/ 	.byte	0x04, 0x0a
        /*005a*/ 	.short	(.L_17 - .L_16)
	.align		4
.L_16:
        /*005c*/ 	.word	index@(.nv.constant0._Z12array_squarePim)
        /*0060*/ 	.short	0x0380
        /*0062*/ 	.short	0x0010


	//----- nvinfo : EIATTR_SW_WAR
	.align		4
.L_17:
        /*0064*/ 	.byte	0x04, 0x36
        /*0066*/ 	.short	(.L_19 - .L_18)
.L_18:
        /*0068*/ 	.word	0x00000008
.L_19:


//--------------------- .nv.callgraph             --------------------------
	.section	.nv.callgraph,"",@"SHT_CUDA_CALLGRAPH"
	.align	4
	.sectionentsize	8
	.align		4
        /*0000*/ 	.word	0x00000000
	.align		4
        /*0004*/ 	.word	0xffffffff
	.align		4
        /*0008*/ 	.word	0x00000000
	.align		4
        /*000c*/ 	.word	0xfffffffe
	.align		4
        /*0010*/ 	.word	0x00000000
	.align		4
        /*0014*/ 	.word	0xfffffffd
	.align		4
        /*0018*/ 	.word	0x00000000
	.align		4
        /*001c*/ 	.word	0xfffffffc


//--------------------- .text._Z12array_squarePim --------------------------
	.section	.text._Z12array_squarePim,"ax",@progbits
	.align	128
        .global         _Z12array_squarePim
        .type           _Z12array_squarePim,@function
        .size           _Z12array_squarePim,(.L_x_9 - _Z12array_squarePim)
        .other          _Z12array_squarePim,@"STO_CUDA_ENTRY STV_DEFAULT"
_Z12array_squarePim:
.text._Z12array_squarePim:
[----:B------:R-:W-:Y:S01]  /*0000*/  LDC R1, c[0x0][0x37c] ;  /* 0x0000df00ff017b82 */ /* 0x000fe20000000800 */
[----:B------:R-:W0:Y:S07]  /*0010*/  S2R R7, SR_TID.X ;  /* 0x0000000000077919 */ /* 0x000e2e0000002100 */
[----:B------:R-:W0:Y:S02]  /*0020*/  LDC.64 R2, c[0x0][0x388] ;  /* 0x0000e200ff027b82 */ /* 0x000e240000000a00 */
[----:B0-----:R-:W-:-:S04]  /*0030*/  ISETP.GE.U32.AND P0, PT, R7, R2, PT ;  /* 0x000000020700720c */ /* 0x001fc80003f06070 */
[----:B------:R-:W-:-:S13]  /*0040*/  ISETP.GE.U32.AND.EX P0, PT, RZ, R3, PT, P0 ;  /* 0x00000003ff00720c */ /* 0x000fda0003f06100 */
[----:B------:R-:W-:Y:S05]  /*0050*/  @P0 EXIT ;  /* 0x000000000000094d */ /* 0x000fea0003800000 */
[----:B------:R-:W-:Y:S01]  /*0060*/  LOP3.LUT R5, RZ, R7, RZ, 0x33, !PT ;  /* 0x00000007ff057212 */ /* 0x000fe200078e33ff */
[----:B------:R-:W-:Y:S01]  /*0070*/  IMAD.MOV.U32 R0, RZ, RZ, RZ ;  /* 0x000000ffff007224 */ /* 0x000fe200078e00ff */
[----:B------:R-:W0:Y:S01]  /*0080*/  LDCU.64 UR4, c[0x0][0x358] ;  /* 0x00006b00ff0477ac */ /* 0x000e220008000a00 */
[----:B------:R-:W-:Y:S01]  /*0090*/  BSSY.RECONVERGENT B0, `(.L_x_0) ;  /* 0x000001f000007945 */ /* 0x000fe20003800200 */
[----:B------:R-:W-:Y:S02]  /*00a0*/  IADD3 R5, P0, PT, R5, R2, RZ ;  /* 0x0000000205057210 */ /* 0x000fe40007f1e0ff */
[----:B------:R-:W-:Y:S02]  /*00b0*/  LOP3.LUT R4, RZ, R0, RZ, 0x33, !PT ;  /* 0x00000000ff047212 */ /* 0x000fe400078e33ff */
[----:B------:R-:W-:-:S03]  /*00c0*/  LOP3.LUT R6, R5, 0x60, RZ, 0xc0, !PT ;  /* 0x0000006005067812 */ /* 0x000fc600078ec0ff */
[----:B------:R-:W-:Y:S01]  /*00d0*/  IMAD.X R4, R4, 0x1, R3, P0 ;  /* 0x0000000104047824 */ /* 0x000fe200000e0603 */
[----:B------:R-:W-:Y:S02]  /*00e0*/  ISETP.NE.U32.AND P1, PT, R6, 0x60, PT ;  /* 0x000000600600780c */ /* 0x000fe40003f25070 */
[----:B------:R-:W-:Y:S02]  /*00f0*/  ISETP.GE.U32.AND P0, PT, R5, 0x60, PT ;  /* 0x000000600500780c */ /* 0x000fe40003f06070 */
[----:B------:R-:W-:Y:S02]  /*0100*/  ISETP.NE.AND.EX P1, PT, RZ, RZ, PT, P1 ;  /* 0x000000ffff00720c */ /* 0x000fe40003f25310 */
[----:B------:R-:W-:-:S11]  /*0110*/  ISETP.GE.U32.AND.EX P0, PT, R4, RZ, PT, P0 ;  /* 0x000000ff0400720c */ /* 0x000fd60003f06100 */
[----:B0-----:R-:W-:Y:S05]  /*0120*/  @!P1 BRA `(.L_x_1) ;  /* 0x0000000000549947 */ /* 0x001fea0003800000 */
[----:B------:R-:W0:Y:S01]  /*0130*/  LDCU.64 UR6, c[0x0][0x380] ;  /* 0x00007000ff0677ac */ /* 0x000e220008000a00 */
[----:B------:R-:W-:Y:S01]  /*0140*/  SHF.R.U64 R8, R5, 0x5, R4 ;  /* 0x0000000505087819 */ /* 0x000fe20000001204 */
[----:B------:R-:W-:-:S04]  /*0150*/  IMAD.MOV.U32 R13, RZ, RZ, RZ ;  /* 0x000000ffff0d7224 */ /* 0x000fc800078e00ff */
[----:B------:R-:W-:-:S05]  /*0160*/  VIADD R8, R8, 0x1 ;  /* 0x0000000108087836 */ /* 0x000fca0000000000 */
[----:B------:R-:W-:Y:S02]  /*0170*/  LOP3.LUT R8, R8, 0x3, RZ, 0xc0, !PT ;  /* 0x0000000308087812 */ /* 0x000fe400078ec0ff */
[----:B0-----:R-:W-:-:S04]  /*0180*/  LEA R6, P1, R7, UR6, 0x2 ;  /* 0x0000000607067c11 */ /* 0x001fc8000f8210ff */
[----:B------:R-:W-:Y:S02]  /*0190*/  LEA.HI.X R11, R7, UR7, R0, 0x2, P1 ;  /* 0x00000007070b7c11 */ /* 0x000fe400088f1400 */
[----:B------:R-:W-:-:S04]  /*01a0*/  LEA R7, P1, R8, R7, 0x5 ;  /* 0x0000000708077211 */ /* 0x000fc800078228ff */
[----:B------:R-:W-:-:S09]  /*01b0*/  LEA.HI.X R0, R8, R0, R13, 0x5, P1 ;  /* 0x0000000008007211 */ /* 0x000fd200008f2c0d */
.L_x_2:
[----:B0-----:R-:W-:Y:S02]  /*01c0*/  IMAD.MOV.U32 R4, RZ, RZ, R6 ;  /* 0x000000ffff047224 */ /* 0x001fe400078e0006 */
[----:B------:R-:W-:-:S05]  /*01d0*/  IMAD.MOV.U32 R5, RZ, RZ, R11 ;  /* 0x000000ffff057224 */ /* 0x000fca00078e000b */
[----:B------:R-:W2:Y:S01]  /*01e0*/  LDG.E R6, desc[UR4][R4.64] ;  /* 0x0000000404067981 */ /* 0x000ea2000c1e1900 */
[----:B------:R-:W-:-:S04]  /*01f0*/  IADD3 R8, P1, PT, R8, -0x1, RZ ;  /* 0xffffffff08087810 */ /* 0x000fc80007f3e0ff */
[----:B------:R-:W-:Y:S02]  /*0200*/  IADD3.X R13, PT, PT, R13, -0x1, RZ, P1, !PT ;  /* 0xffffffff0d0d7810 */ /* 0x000fe40000ffe4ff */
[----:B------:R-:W-:-:S04]  /*0210*/  ISETP.NE.U32.AND P1, PT, R8, RZ, PT ;  /* 0x000000ff0800720c */ /* 0x000fc80003f25070 */
[----:B------:R-:W-:Y:S01]  /*0220*/  ISETP.NE.AND.EX P1, PT, R13, RZ, PT, P1 ;  /* 0x000000ff0d00720c */ /* 0x000fe20003f25310 */
[----:B--2---:R-:W-:Y:S01]  /*0230*/  IMAD R9, R6, R6, RZ ;  /* 0x0000000606097224 */ /* 0x004fe200078e02ff */
[----:B------:R-:W-:-:S04]  /*0240*/  IADD3 R6, P2, PT, R4, 0x80, RZ ;  /* 0x0000008004067810 */ /* 0x000fc80007f5e0ff */
[----:B------:R0:W-:Y:S01]  /*0250*/  STG.E desc[UR4][R4.64], R9 ;  /* 0x0000000904007986 */ /* 0x0001e2000c101904 */
[----:B------:R-:W-:-:S06]  /*0260*/  IMAD.X R11, RZ, RZ, R5, P2 ;  /* 0x000000ffff0b7224 */ /* 0x000fcc00010e0605 */
[----:B------:R-:W-:Y:S05]  /*0270*/  @P1 BRA `(.L_x_2) ;  /* 0xfffffffc00d01947 */ /* 0x000fea000383ffff */
.L_x_1:
[----:B------:R-:W-:Y:S05]  /*0280*/  BSYNC.RECONVERGENT B0 ;  /* 0x0000000000007941 */ /* 0x000fea0003800200 */
.L_x_0:
[----:B------:R-:W-:Y:S05]  /*0290*/  @!P0 EXIT ;  /* 0x000000000000894d */ /* 0x000fea0003800000 */
[----:B------:R-:W0:Y:S01]  /*02a0*/  LDCU.64 UR6, c[0x0][0x380] ;  /* 0x00007000ff0677ac */ /* 0x000e220008000a00 */
[----:B------:R-:W-:-:S04]  /*02b0*/  ISETP.GE.U32.AND P0, PT, R7, R2, PT ;  /* 0x000000020700720c */ /* 0x000fc80003f06070 */
[----:B------:R-:W-:Y:S02]  /*02c0*/  ISETP.GE.U32.AND.EX P0, PT, R0, R3, PT, P0 ;  /* 0x000000030000720c */ /* 0x000fe40003f06100 */
[----:B0-----:R-:W-:-:S04]  /*02d0*/  LEA R4, P1, R7, UR6, 0x2 ;  /* 0x0000000607047c11 */ /* 0x001fc8000f8210ff */
[----:B------:R-:W-:Y:S02]  /*02e0*/  LEA.HI.X R5, R7, UR7, R0, 0x2, P1 ;  /* 0x0000000707057c11 */ /* 0x000fe400088f1400 */
[----:B------:R-:W-:-:S04]  /*02f0*/  IADD3 R4, P1, PT, R4, 0x100, RZ ;  /* 0x0000010004047810 */ /* 0x000fc80007f3e0ff */
[----:B------:R-:W-:-:S05]  /*0300*/  IADD3.X R5, PT, PT, RZ, R5, RZ, P1, !PT ;  /* 0x00000005ff057210 */ /* 0x000fca0000ffe4ff */
[----:B------:R-:W2:Y:S04]  /*0310*/  @P0 LDG.E R6, desc[UR4][R4.64+-0x100] ;  /* 0xffff000404060981 */ /* 0x000ea8000c1e1900 */
[----:B------:R-:W3:Y:S04]  /*0320*/  @P0 LDG.E R8, desc[UR4][R4.64+-0x80] ;  /* 0xffff800404080981 */ /* 0x000ee8000c1e1900 */
[----:B------:R-:W4:Y:S04]  /*0330*/  @P0 LDG.E R10, desc[UR4][R4.64] ;  /* 0x00000004040a0981 */ /* 0x000f28000c1e1900 */
[----:B------:R-:W5:Y:S01]  /*0340*/  @P0 LDG.E R12, desc[UR4][R4.64+0x80] ;  /* 0x00008004040c0981 */ /* 0x000f62000c1e1900 */
[----:B------:R-:W-:Y:S01]  /*0350*/  @P0 IADD3 R7, P1, PT, R7, 0x80, RZ ;  /* 0x0000008007070810 */ /* 0x000fe20007f3e0ff */
[----:B------:R-:W-:Y:S03]  /*0360*/  BSSY.RECONVERGENT B0, `(.L_x_3) ;  /* 0x0000052000007945 */ /* 0x000fe60003800200 */
[CC--:B------:R-:W-:Y:S01]  /*0370*/  IADD3 R9, P3, PT, -R7.reuse, R2.reuse, RZ ;  /* 0x0000000207097210 */ /* 0x0c0fe20007f7e1ff */
[----:B------:R-:W-:Y:S01]  /*0380*/  @P0 IMAD.X R0, RZ, RZ, R0, P1 ;  /* 0x000000ffff000224 */ /* 0x000fe200008e0600 */
[----:B------:R-:W-:-:S02]  /*0390*/  ISETP.GE.U32.AND P2, PT, R7, R2, PT ;  /* 0x000000020700720c */ /* 0x000fc40003f46070 */
[----:B------:R-:W-:Y:S01]  /*03a0*/  ISETP.LE.U32.AND P1, PT, R9, 0x180, PT ;  /* 0x000001800900780c */ /* 0x000fe20003f23070 */
[----:B------:R-:W-:Y:S01]  /*03b0*/  IMAD.X R9, R3, 0x1, ~R0, P3 ;  /* 0x0000000103097824 */ /* 0x000fe200018e0e00 */
[----:B------:R-:W-:-:S04]  /*03c0*/  ISETP.GE.U32.AND.EX P2, PT, R0, R3, PT, P2 ;  /* 0x000000030000720c */ /* 0x000fc80003f46120 */
[----:B------:R-:W-:Y:S01]  /*03d0*/  ISETP.LE.U32.OR.EX P2, PT, R9, RZ, P2, P1 ;  /* 0x000000ff0900720c */ /* 0x000fe20001743510 */
[----:B--2---:R-:W-:Y:S01]  /*03e0*/  @P0 IMAD R9, R6, R6, RZ ;  /* 0x0000000606090224 */ /* 0x004fe200078e02ff */
[----:B------:R-:W-:Y:S01]  /*03f0*/  @P0 IADD3 R6, P1, PT, R4, 0x200, RZ ;  /* 0x0000020004060810 */ /* 0x000fe20007f3e0ff */
[----:B---3--:R-:W-:-:S03]  /*0400*/  @P0 IMAD R11, R8, R8, RZ ;  /* 0x00000008080b0224 */ /* 0x008fc600078e02ff */
[----:B------:R-:W-:Y:S01]  /*0410*/  @P0 STG.E desc[UR4][R4.64+-0x100], R9 ;  /* 0xffff000904000986 */ /* 0x000fe2000c101904 */
[----:B------:R-:W-:Y:S01]  /*0420*/  @P0 IMAD.X R17, RZ, RZ, R5, P1 ;  /* 0x000000ffff110224 */ /* 0x000fe200008e0605 */
[----:B------:R-:W-:Y:S01]  /*0430*/  PLOP3.LUT P1, PT, P0, PT, PT, 0x8, 0x80 ;  /* 0x000000000080781c */ /* 0x000fe2000072e170 */
[----:B----4-:R-:W-:Y:S01]  /*0440*/  @P0 IMAD R13, R10, R10, RZ ;  /* 0x0000000a0a0d0224 */ /* 0x010fe200078e02ff */
[----:B------:R-:W-:Y:S01]  /*0450*/  @P0 STG.E desc[UR4][R4.64+-0x80], R11 ;  /* 0xffff800b04000986 */ /* 0x000fe2000c101904 */
[----:B-----5:R-:W-:-:S03]  /*0460*/  @P0 IMAD R15, R12, R12, RZ ;  /* 0x0000000c0c0f0224 */ /* 0x020fc600078e02ff */
[----:B------:R-:W-:Y:S04]  /*0470*/  @P0 STG.E desc[UR4][R4.64], R13 ;  /* 0x0000000d04000986 */ /* 0x000fe8000c101904 */
[----:B------:R0:W-:Y:S02]  /*0480*/  @P0 STG.E desc[UR4][R4.64+0x80], R15 ;  /* 0x0000800f04000986 */ /* 0x0001e4000c101904 */
[----:B0-----:R-:W-:Y:S02]  /*0490*/  @P0 IMAD.MOV.U32 R4, RZ, RZ, R6 ;  /* 0x000000ffff040224 */ /* 0x001fe400078e0006 */
[----:B------:R-:W-:Y:S01]  /*04a0*/  @P0 IMAD.MOV.U32 R5, RZ, RZ, R17 ;  /* 0x000000ffff050224 */ /* 0x000fe200078e0011 */
[----:B------:R-:W-:Y:S06]  /*04b0*/  @P2 BRA `(.L_x_4) ;  /* 0x0000000000f02947 */ /* 0x000fec0003800000 */
[----:B------:R-:W-:Y:S02]  /*04c0*/  IADD3 R6, P0, PT, R2, -0x180, RZ ;  /* 0xfffffe8002067810 */ /* 0x000fe40007f1e0ff */
[----:B------:R-:W-:Y:S02]  /*04d0*/  PLOP3.LUT P1, PT, PT, PT, PT, 0x8, 0x80 ;  /* 0x000000000080781c */ /* 0x000fe40003f2e170 */
[----:B------:R-:W-:-:S11]  /*04e0*/  IADD3.X R9, PT, PT, R3, -0x1, RZ, P0, !PT ;  /* 0xffffffff03097810 */ /* 0x000fd600007fe4ff */
.L_x_5:
[----:B------:R-:W2:Y:S04]  /*04f0*/  LDG.E R20, desc[UR4][R4.64+-0x80] ;  /* 0xffff800404147981 */ /* 0x000ea8000c1e1900 */
[----:B------:R-:W3:Y:S04]  /*0500*/  LDG.E R19, desc[UR4][R4.64+-0x100] ;  /* 0xffff000404137981 */ /* 0x000ee8000c1e1900 */
[----:B------:R-:W4:Y:S04]  /*0510*/  LDG.E R22, desc[UR4][R4.64] ;  /* 0x0000000404167981 */ /* 0x000f28000c1e1900 */
[----:B------:R-:W5:Y:S04]  /*0520*/  LDG.E R24, desc[UR4][R4.64+0x80] ;  /* 0x0000800404187981 */ /* 0x000f68000c1e1900 */
        /* <DEDUP_REMOVED lines=11> */
[----:B------:R-:W5:Y:S01]  /*05e0*/  LDG.E R10, desc[UR4][R4.64+0x680] ;  /* 0x00068004040a7981 */ /* 0x000f62000c1e1900 */
[----:B------:R-:W-:-:S04]  /*05f0*/  IADD3 R7, P0, PT, R7, 0x200, RZ ;  /* 0x0000020007077810 */ /* 0x000fc80007f1e0ff */
[----:B------:R-:W-:Y:S02]  /*0600*/  IADD3.X R0, PT, PT, RZ, R0, RZ, P0, !PT ;  /* 0x00000000ff007210 */ /* 0x000fe400007fe4ff */
[----:B------:R-:W-:-:S04]  /*0610*/  ISETP.GE.U32.AND P0, PT, R7, R6, PT ;  /* 0x000000060700720c */ /* 0x000fc80003f06070 */
[----:B------:R-:W-:Y:S01]  /*0620*/  ISETP.GE.U32.AND.EX P0, PT, R0, R9, PT, P0 ;  /* 0x000000090000720c */ /* 0x000fe20003f06100 */
[----:B--2---:R-:W-:Y:S02]  /*0630*/  IMAD R21, R20, R20, RZ ;  /* 0x0000001414157224 */ /* 0x004fe400078e02ff */
[----:B---3--:R-:W-:-:S03]  /*0640*/  IMAD R19, R19, R19, RZ ;  /* 0x0000001313137224 */ /* 0x008fc600078e02ff */
[----:B------:R0:W-:Y:S01]  /*0650*/  STG.E desc[UR4][R4.64+-0x80], R21 ;  /* 0xffff801504007986 */ /* 0x0001e2000c101904 */
[----:B----4-:R-:W-:Y:S02]  /*0660*/  IMAD R23, R22, R22, RZ ;  /* 0x0000001616177224 */ /* 0x010fe400078e02ff */
[----:B-----5:R-:W-:Y:S01]  /*0670*/  IMAD R25, R24, R24, RZ ;  /* 0x0000001818197224 */ /* 0x020fe200078e02ff */
[----:B------:R1:W-:Y:S01]  /*0680*/  STG.E desc[UR4][R4.64+-0x100], R19 ;  /* 0xffff001304007986 */ /* 0x0003e2000c101904 */
[----:B------:R-:W-:-:S03]  /*0690*/  IMAD R15, R15, R15, RZ ;  /* 0x0000000f0f0f7224 */ /* 0x000fc600078e02ff */
[----:B------:R-:W-:Y:S01]  /*06a0*/  STG.E desc[UR4][R4.64], R23 ;  /* 0x0000001704007986 */ /* 0x000fe2000c101904 */
[----:B0-----:R-:W-:Y:S01]  /*06b0*/  IMAD R21, R8, R8, RZ ;  /* 0x0000000808157224 */ /* 0x001fe200078e02ff */
[----:B------:R-:W-:Y:S02]  /*06c0*/  IADD3 R8, P2, PT, R4, 0x800, RZ ;  /* 0x0000080004087810 */ /* 0x000fe40007f5e0ff */
[----:B------:R-:W-:Y:S01]  /*06d0*/  STG.E desc[UR4][R4.64+0x80], R25 ;  /* 0x0000801904007986 */ /* 0x000fe2000c101904 */
[----:B------:R-:W-:-:S03]  /*06e0*/  IMAD R27, R26, R26, RZ ;  /* 0x0000001a1a1b7224 */ /* 0x000fc600078e02ff */
[----:B------:R0:W-:Y:S01]  /*06f0*/  STG.E desc[UR4][R4.64+0x400], R15 ;  /* 0x0004000f04007986 */ /* 0x0001e2000c101904 */
[----:B------:R-:W-:Y:S02]  /*0700*/  IMAD R29, R28, R28, RZ ;  /* 0x0000001c1c1d7224 */ /* 0x000fe400078e02ff */
[----:B-1----:R-:W-:Y:S02]  /*0710*/  IMAD R19, R18, R18, RZ ;  /* 0x0000001212137224 */ /* 0x002fe400078e02ff */
[----:B------:R-:W-:Y:S02]  /*0720*/  IMAD R14, R14, R14, RZ ;  /* 0x0000000e0e0e7224 */ /* 0x000fe400078e02ff */
[----:B0-----:R-:W-:Y:S02]  /*0730*/  IMAD.X R15, RZ, RZ, R5, P2 ;  /* 0x000000ffff0f7224 */ /* 0x001fe400010e0605 */
[----:B------:R-:W-:Y:S02]  /*0740*/  IMAD R17, R17, R17, RZ ;  /* 0x0000001111117224 */ /* 0x000fe400078e02ff */
[----:B------:R-:W-:-:S02]  /*0750*/  IMAD R16, R16, R16, RZ ;  /* 0x0000001010107224 */ /* 0x000fc400078e02ff */
[----:B------:R-:W-:Y:S02]  /*0760*/  IMAD R13, R13, R13, RZ ;  /* 0x0000000d0d0d7224 */ /* 0x000fe400078e02ff */
[----:B------:R-:W-:Y:S02]  /*0770*/  IMAD R23, R12, R12, RZ ;  /* 0x0000000c0c177224 */ /* 0x000fe400078e02ff */
[----:B------:R-:W-:Y:S02]  /*0780*/  IMAD R11, R11, R11, RZ ;  /* 0x0000000b0b0b7224 */ /* 0x000fe400078e02ff */
[----:B------:R-:W-:Y:S01]  /*0790*/  IMAD R25, R10, R10, RZ ;  /* 0x0000000a0a197224 */ /* 0x000fe200078e02ff */
[----:B------:R-:W-:Y:S04]  /*07a0*/  STG.E desc[UR4][R4.64+0x100], R27 ;  /* 0x0001001b04007986 */ /* 0x000fe8000c101904 */
        /* <DEDUP_REMOVED lines=9> */
[----:B------:R0:W-:Y:S02]  /*0840*/  STG.E desc[UR4][R4.64+0x680], R25 ;  /* 0x0006801904007986 */ /* 0x0001e4000c101904 */
[----:B0-----:R-:W-:-:S02]  /*0850*/  IMAD.MOV.U32 R4, RZ, RZ, R8 ;  /* 0x000000ffff047224 */ /* 0x001fc400078e0008 */
[----:B------:R-:W-:Y:S01]  /*0860*/  IMAD.MOV.U32 R5, RZ, RZ, R15 ;  /* 0x000000ffff057224 */ /* 0x000fe200078e000f */
[----:B------:R-:W-:Y:S06]  /*0870*/  @!P0 BRA `(.L_x_5) ;  /* 0xfffffffc001c8947 */ /* 0x000fec000383ffff */
.L_x_4:
[----:B------:R-:W-:Y:S05]  /*0880*/  BSYNC.RECONVERGENT B0 ;  /* 0x0000000000007941 */ /* 0x000fea0003800200 */
.L_x_3:
[CC--:B------:R-:W-:Y:S01]  /*0890*/  IADD3 R6, P3, PT, -R7.reuse, R2.reuse, RZ ;  /* 0x0000000207067210 */ /* 0x0c0fe20007f7e1ff */
[----:B------:R-:W-:Y:S01]  /*08a0*/  BSSY.RECONVERGENT B0, `(.L_x_6) ;  /* 0x0000026000007945 */ /* 0x000fe20003800200 */
[----:B------:R-:W-:Y:S02]  /*08b0*/  ISETP.GE.U32.AND P2, PT, R7, R2, PT ;  /* 0x000000020700720c */ /* 0x000fe40003f46070 */
[----:B------:R-:W-:Y:S01]  /*08c0*/  ISETP.LE.U32.AND P0, PT, R6, 0x80, PT ;  /* 0x000000800600780c */ /* 0x000fe20003f03070 */
[----:B------:R-:W-:Y:S01]  /*08d0*/  IMAD.X R6, R3, 0x1, ~R0, P3 ;  /* 0x0000000103067824 */ /* 0x000fe200018e0e00 */
[----:B------:R-:W-:-:S04]  /*08e0*/  ISETP.GE.U32.AND.EX P2, PT, R0, R3, PT, P2 ;  /* 0x000000030000720c */ /* 0x000fc80003f46120 */
[----:B------:R-:W-:-:S13]  /*08f0*/  ISETP.LE.U32.OR.EX P0, PT, R6, RZ, P2, P0 ;  /* 0x000000ff0600720c */ /* 0x000fda0001703500 */
[----:B------:R-:W-:Y:S05]  /*0900*/  @P0 BRA `(.L_x_7) ;  /* 0x00000000007c0947 */ /* 0x000fea0003800000 */
[----:B------:R-:W2:Y:S04]  /*0910*/  LDG.E R6, desc[UR4][R4.64+-0x100] ;  /* 0xffff000404067981 */ /* 0x000ea8000c1e1900 */
[----:B------:R-:W3:Y:S04]  /*0920*/  LDG.E R8, desc[UR4][R4.64+-0x80] ;  /* 0xffff800404087981 */ /* 0x000ee8000c1e1900 */
[----:B------:R-:W4:Y:S04]  /*0930*/  LDG.E R10, desc[UR4][R4.64] ;  /* 0x00000004040a7981 */ /* 0x000f28000c1e1900 */
[----:B------:R-:W5:Y:S04]  /*0940*/  LDG.E R12, desc[UR4][R4.64+0x80] ;  /* 0x00008004040c7981 */ /* 0x000f68000c1e1900 */
[----:B------:R-:W5:Y:S04]  /*0950*/  LDG.E R14, desc[UR4][R4.64+0x100] ;  /* 0x00010004040e7981 */ /* 0x000f68000c1e1900 */
[----:B------:R-:W5:Y:S04]  /*0960*/  LDG.E R16, desc[UR4][R4.64+0x180] ;  /* 0x0001800404107981 */ /* 0x000f68000c1e1900 */
[----:B------:R-:W5:Y:S04]  /*0970*/  LDG.E R18, desc[UR4][R4.64+0x200] ;  /* 0x0002000404127981 */ /* 0x000f68000c1e1900 */
[----:B------:R-:W5:Y:S01]  /*0980*/  LDG.E R20, desc[UR4][R4.64+0x280] ;  /* 0x0002800404147981 */ /* 0x000f62000c1e1900 */
[----:B------:R-:W-:-:S02]  /*0990*/  IADD3 R7, P0, PT, R7, 0x100, RZ ;  /* 0x0000010007077810 */ /* 0x000fc40007f1e0ff */
[----:B------:R-:W-:-:S03]  /*09a0*/  PLOP3.LUT P1, PT, PT, PT, PT, 0x8, 0x80 ;  /* 0x000000000080781c */ /* 0x000fc60003f2e170 */
[----:B------:R-:W-:Y:S02]  /*09b0*/  IMAD.X R0, RZ, RZ, R0, P0 ;  /* 0x000000ffff007224 */ /* 0x000fe400000e0600 */
[----:B--2---:R-:W-:Y:S01]  /*09c0*/  IMAD R9, R6, R6, RZ ;  /* 0x0000000606097224 */ /* 0x004fe200078e02ff */
[----:B------:R-:W-:Y:S01]  /*09d0*/  IADD3 R6, P2, PT, R4, 0x400, RZ ;  /* 0x0000040004067810 */ /* 0x000fe20007f5e0ff */
[----:B---3--:R-:W-:-:S03]  /*09e0*/  IMAD R11, R8, R8, RZ ;  /* 0x00000008080b7224 */ /* 0x008fc600078e02ff */
[----:B------:R0:W-:Y:S01]  /*09f0*/  STG.E desc[UR4][R4.64+-0x100], R9 ;  /* 0xffff000904007986 */ /* 0x0001e2000c101904 */
[----:B----4-:R-:W-:-:S03]  /*0a00*/  IMAD R13, R10, R10, RZ ;  /* 0x0000000a0a0d7224 */ /* 0x010fc600078e02ff */
[----:B------:R-:W-:Y:S01]  /*0a10*/  STG.E desc[UR4][R4.64+-0x80], R11 ;  /* 0xffff800b04007986 */ /* 0x000fe2000c101904 */
[----:B-----5:R-:W-:-:S03]  /*0a20*/  IMAD R15, R12, R12, RZ ;  /* 0x0000000c0c0f7224 */ /* 0x020fc600078e02ff */
[----:B------:R-:W-:Y:S01]  /*0a30*/  STG.E desc[UR4][R4.64], R13 ;  /* 0x0000000d04007986 */ /* 0x000fe2000c101904 */
[----:B------:R-:W-:Y:S01]  /*0a40*/  IMAD R17, R14, R14, RZ ;  /* 0x0000000e0e117224 */ /* 0x000fe200078e02ff */
[----:B0-----:R-:W-:Y:S02]  /*0a50*/  IADD3.X R9, PT, PT, RZ, R5, RZ, P2, !PT ;  /* 0x00000005ff097210 */ /* 0x001fe400017fe4ff */
[----:B------:R-:W-:Y:S01]  /*0a60*/  STG.E desc[UR4][R4.64+0x80], R15 ;  /* 0x0000800f04007986 */ /* 0x000fe2000c101904 */
[----:B------:R-:W-:-:S03]  /*0a70*/  IMAD R19, R16, R16, RZ ;  /* 0x0000001010137224 */ /* 0x000fc600078e02ff */
[----:B------:R-:W-:Y:S01]  /*0a80*/  STG.E desc[UR4][R4.64+0x100], R17 ;  /* 0x0001001104007986 */ /* 0x000fe2000c101904 */
[----:B------:R-:W-:-:S03]  /*0a90*/  IMAD R21, R18, R18, RZ ;  /* 0x0000001212157224 */ /* 0x000fc600078e02ff */
[----:B------:R-:W-:Y:S01]  /*0aa0*/  STG.E desc[UR4][R4.64+0x180], R19 ;  /* 0x0001801304007986 */ /* 0x000fe2000c101904 */
[----:B------:R-:W-:-:S03]  /*0ab0*/  IMAD R23, R20, R20, RZ ;  /* 0x0000001414177224 */ /* 0x000fc600078e02ff */
[----:B------:R-:W-:Y:S04]  /*0ac0*/  STG.E desc[UR4][R4.64+0x200], R21 ;  /* 0x0002001504007986 */ /* 0x000fe8000c101904 */
[----:B------:R0:W-:Y:S02]  /*0ad0*/  STG.E desc[UR4][R4.64+0x280], R23 ;  /* 0x0002801704007986 */ /* 0x0001e4000c101904 */
[----:B0-----:R-:W-:Y:S02]  /*0ae0*/  IMAD.MOV.U32 R4, RZ, RZ, R6 ;  /* 0x000000ffff047224 */ /* 0x001fe400078e0006 */
[----:B------:R-:W-:-:S07]  /*0af0*/  IMAD.MOV.U32 R5, RZ, RZ, R9 ;  /* 0x000000ffff057224 */ /* 0x000fce00078e0009 */
.L_x_7:
[----:B------:R-:W-:Y:S05]  /*0b00*/  BSYNC.RECONVERGENT B0 ;  /* 0x0000000000007941 */ /* 0x000fea0003800200 */
.L_x_6:
[----:B------:R-:W-:-:S04]  /*0b10*/  ISETP.LT.U32.AND P0, PT, R7, R2, PT ;  /* 0x000000020700720c */ /* 0x000fc80003f01070 */
[----:B------:R-:W-:-:S13]  /*0b20*/  ISETP.LT.U32.OR.EX P1, PT, R0, R3, P1, P0 ;  /* 0x000000030000720c */ /* 0x000fda0000f21500 */
[----:B------:R-:W-:Y:S05]  /*0b30*/  @!P1 EXIT ;  /* 0x000000000000994d */ /* 0x000fea0003800000 */
[----:B------:R-:W2:Y:S04]  /*0b40*/  LDG.E R3, desc[UR4][R4.64+0x80] ;  /* 0x0000800404037981 */ /* 0x000ea8000c1e1900 */
[----:B------:R-:W3:Y:S04]  /*0b50*/  LDG.E R0, desc[UR4][R4.64+-0x100] ;  /* 0xffff000404007981 */ /* 0x000ee8000c1e1900 */
[----:B------:R-:W4:Y:S04]  /*0b60*/  LDG.E R2, desc[UR4][R4.64+-0x80] ;  /* 0xffff800404027981 */ /* 0x000f28000c1e1900 */
[----:B------:R-:W5:Y:S01]  /*0b70*/  LDG.E R6, desc[UR4][R4.64] ;  /* 0x0000000404067981 */ /* 0x000f62000c1e1900 */
[----:B--2---:R-:W-:-:S02]  /*0b80*/  IMAD R11, R3, R3, RZ ;  /* 0x00000003030b7224 */ /* 0x004fc400078e02ff */
[----:B---3--:R-:W-:-:S03]  /*0b90*/  IMAD R3, R0, R0, RZ ;  /* 0x0000000000037224 */ /* 0x008fc600078e02ff */
[----:B------:R-:W-:Y:S01]  /*0ba0*/  STG.E desc[UR4][R4.64+0x80], R11 ;  /* 0x0000800b04007986 */ /* 0x000fe2000c101904 */
[----:B----4-:R-:W-:-:S03]  /*0bb0*/  IMAD R7, R2, R2, RZ ;  /* 0x0000000202077224 */ /* 0x010fc600078e02ff */
[----:B------:R-:W-:Y:S01]  /*0bc0*/  STG.E desc[UR4][R4.64+-0x100], R3 ;  /* 0xffff000304007986 */ /* 0x000fe2000c101904 */
[----:B-----5:R-:W-:-:S03]  /*0bd0*/  IMAD R9, R6, R6, RZ ;  /* 0x0000000606097224 */ /* 0x020fc600078e02ff */
[----:B------:R-:W-:Y:S04]  /*0be0*/  STG.E desc[UR4][R4.64+-0x80], R7 ;  /* 0xffff800704007986 */ /* 0x000fe8000c101904 */
[----:B------:R-:W-:Y:S01]  /*0bf0*/  STG.E desc[UR4][R4.64], R9 ;  /* 0x0000000904007986 */ /* 0x000fe2000c101904 */
[----:B------:R-:W-:Y:S05]  /*0c00*/  EXIT ;  /* 0x000000000000794d */ /* 0x000fea0003800000 */
.L_x_8:
[----:B------:R-:W-:-:S00]  /*0c10*/  BRA `(.L_x_8) ;  /* 0xfffffffc00fc7947 */ /* 0x000fc0000383ffff */
[----:B------:R-:W-:-:S00]  /*0c20*/  NOP ;  /* 0x0000000000007918 */ /* 0x000fc00000000000 */
        /* <DEDUP_REMOVED lines=13> */
.L_x_9:


//--------------------- .nv.shared.reserved.0     --------------------------
	.section	.nv.shared.reserved.0,"aw",@nobits
	.weak		__nv_reservedSMEM_offset_0_alias
	.size		__nv_reservedSMEM_offset_0_alias, 0, 64
	.other		__nv_reservedSMEM_offset_0_alias,@"STO_CUDA_RESERVED_SHARED STV_DEFAULT"
__nv_reservedSMEM_offset_0_alias:
	.zero		0
	.zero		64


//--------------------- .nv.constant0._Z12array_squarePim --------------------------
	.section	.nv.constant0._Z12array_squarePim,"a",@progbits
	.sectionflags	@""
	.align	4
.nv.constant0._Z12array_squarePim:
	.zero		912


//--------------------- SYMBOLS --------------------------

	.type		.nv.reservedSmem.offset0,@object
	.size		.nv.reservedSmem.offset0,0x4
